//
// Generated by NVIDIA NVVM Compiler
//
// Compiler Build ID: CL-36424714
// Cuda compilation tools, release 13.0, V13.0.88
// Based on NVVM 20.0.0
//

.version 9.0
.target sm_100
.address_size 64

	// .globl	_ZN7gunrock4util19markSegmentFromKeysEPiS1_i

.visible .entry _ZN7gunrock4util19markSegmentFromKeysEPiS1_i(
	.param .u64 .ptr .align 1 _ZN7gunrock4util19markSegmentFromKeysEPiS1_i_param_0,
	.param .u64 .ptr .align 1 _ZN7gunrock4util19markSegmentFromKeysEPiS1_i_param_1,
	.param .u32 _ZN7gunrock4util19markSegmentFromKeysEPiS1_i_param_2
)
{
	.reg .pred 	%p<12>;
	.reg .b32 	%r<57>;
	.reg .b64 	%rd<18>;

	ld.param.u64 	%rd3, [_ZN7gunrock4util19markSegmentFromKeysEPiS1_i_param_0];
	ld.param.u64 	%rd4, [_ZN7gunrock4util19markSegmentFromKeysEPiS1_i_param_1];
	ld.param.u32 	%r19, [_ZN7gunrock4util19markSegmentFromKeysEPiS1_i_param_2];
	cvta.to.global.u64 	%rd1, %rd3;
	cvta.to.global.u64 	%rd2, %rd4;
	mov.u32 	%r20, %nctaid.x;
	mov.u32 	%r21, %ntid.x;
	mul.lo.s32 	%r1, %r20, %r21;
	mov.u32 	%r22, %ctaid.x;
	mul.lo.s32 	%r2, %r22, %r21;
	mov.u32 	%r3, %tid.x;
	add.s32 	%r4, %r3, 1;
	add.s32 	%r54, %r4, %r2;
	setp.ge.s32 	%p1, %r54, %r19;
	@%p1 bra 	$L__BB0_8;
	add.s32 	%r23, %r1, %r2;
	add.s32 	%r24, %r4, %r23;
	max.s32 	%r25, %r19, %r24;
	not.b32 	%r26, %r23;
	add.s32 	%r27, %r25, %r26;
	sub.s32 	%r28, %r27, %r3;
	setp.ne.s32 	%p2, %r28, 0;
	selp.u32 	%r29, 1, 0, %p2;
	selp.s32 	%r30, -1, 0, %p2;
	add.s32 	%r31, %r28, %r30;
	div.u32 	%r32, %r31, %r1;
	add.s32 	%r6, %r32, %r29;
	and.b32  	%r33, %r6, 3;
	setp.eq.s32 	%p3, %r33, 3;
	@%p3 bra 	$L__BB0_5;
	add.s32 	%r53, %r3, %r2;
	add.s32 	%r34, %r6, 1;
	and.b32  	%r35, %r34, 3;
	neg.s32 	%r52, %r35;
$L__BB0_3:
	.pragma "nounroll";
	mul.wide.s32 	%rd5, %r54, 4;
	add.s64 	%rd6, %rd1, %rd5;
	add.s64 	%rd7, %rd2, %rd5;
	ld.global.u32 	%r36, [%rd7];
	ld.global.u32 	%r37, [%rd7+-4];
	setp.ne.s32 	%p4, %r36, %r37;
	selp.u32 	%r38, 1, 0, %p4;
	st.global.u32 	[%rd6], %r38;
	add.s32 	%r54, %r54, %r1;
	add.s32 	%r53, %r53, %r1;
	add.s32 	%r52, %r52, 1;
	setp.ne.s32 	%p5, %r52, 0;
	@%p5 bra 	$L__BB0_3;
	add.s32 	%r54, %r53, 1;
$L__BB0_5:
	setp.lt.u32 	%p6, %r6, 3;
	@%p6 bra 	$L__BB0_8;
	mul.wide.s32 	%rd11, %r1, 4;
	shl.b32 	%r51, %r1, 2;
$L__BB0_7:
	mul.wide.s32 	%rd8, %r54, 4;
	add.s64 	%rd9, %rd2, %rd8;
	ld.global.u32 	%r39, [%rd9];
	ld.global.u32 	%r40, [%rd9+-4];
	setp.ne.s32 	%p7, %r39, %r40;
	selp.u32 	%r41, 1, 0, %p7;
	add.s64 	%rd10, %rd1, %rd8;
	st.global.u32 	[%rd10], %r41;
	add.s64 	%rd12, %rd9, %rd11;
	ld.global.u32 	%r42, [%rd12];
	ld.global.u32 	%r43, [%rd12+-4];
	setp.ne.s32 	%p8, %r42, %r43;
	selp.u32 	%r44, 1, 0, %p8;
	add.s64 	%rd13, %rd10, %rd11;
	st.global.u32 	[%rd13], %r44;
	add.s64 	%rd14, %rd12, %rd11;
	ld.global.u32 	%r45, [%rd14];
	ld.global.u32 	%r46, [%rd14+-4];
	setp.ne.s32 	%p9, %r45, %r46;
	selp.u32 	%r47, 1, 0, %p9;
	add.s64 	%rd15, %rd13, %rd11;
	st.global.u32 	[%rd15], %r47;
	add.s64 	%rd16, %rd14, %rd11;
	ld.global.u32 	%r48, [%rd16];
	ld.global.u32 	%r49, [%rd16+-4];
	setp.ne.s32 	%p10, %r48, %r49;
	selp.u32 	%r50, 1, 0, %p10;
	add.s64 	%rd17, %rd15, %rd11;
	st.global.u32 	[%rd17], %r50;
	add.s32 	%r54, %r51, %r54;
	setp.lt.s32 	%p11, %r54, %r19;
	@%p11 bra 	$L__BB0_7;
$L__BB0_8:
	ret;

}


// ===== COMPILED SASS (sm_100) =====

	.target	sm_100

	.elftype	@"ET_EXEC"


//--------------------- .note.nv.tkinfo           --------------------------
	.section	.note.nv.tkinfo,"",@"SHT_NOTE"
	.sectionflags	@"SHF_NOTE_NV_TKINFO"
	.tkinfo
        /*0018*/ 	.word	0x00000002
        /*0030*/ 	.string	""
        /*0030*/ 	.string	"ptxas"
        /*0030*/ 	.string	"Cuda compilation tools, release 13.0, V13.0.88"
        /*0030*/ 	.string	"Build cuda_13.0.r13.0/compiler.36424714_0"
        /*0030*/ 	.string	"-arch sm_100 -m 64 "



//--------------------- .note.nv.cuinfo           --------------------------
	.section	.note.nv.cuinfo,"",@"SHT_NOTE"
	.sectionflags	@"SHF_NOTE_NV_CUINFO"
        /*0018*/ 	.short	0x0002
        /*001a*/ 	.short	0x0064
        /*001c*/ 	.short	0x0082
	.zero		2


//--------------------- .nv.info                  --------------------------
	.section	.nv.info,"",@"SHT_CUDA_INFO"
	.align	4


	//----- nvinfo : EIATTR_REGCOUNT
	.align		4
        /*0000*/ 	.byte	0x04, 0x2f
        /*0002*/ 	.short	(.L_1 - .L_0)
	.align		4
.L_0:
        /*0004*/ 	.word	index@(_ZN7gunrock4util19markSegmentFromKeysEPiS1_i)
        /*0008*/ 	.word	0x00000014


	//----- nvinfo : EIATTR_FRAME_SIZE
	.align		4
.L_1:
        /*000c*/ 	.byte	0x04, 0x11
        /*000e*/ 	.short	(.L_3 - .L_2)
	.align		4
.L_2:
        /*0010*/ 	.word	index@(_ZN7gunrock4util19markSegmentFromKeysEPiS1_i)
        /*0014*/ 	.word	0x00000000


	//----- nvinfo : EIATTR_MIN_STACK_SIZE
	.align		4
.L_3:
        /*0018*/ 	.byte	0x04, 0x12
        /*001a*/ 	.short	(.L_5 - .L_4)
	.align		4
.L_4:
        /*001c*/ 	.word	index@(_ZN7gunrock4util19markSegmentFromKeysEPiS1_i)
        /*0020*/ 	.word	0x00000000
.L_5:


//--------------------- .nv.compat                --------------------------
	.section	.nv.compat,"",@"SHT_CUDA_COMPAT_INFO"
	.align	4
        /*0000*/ 	.byte	0x02, 0x09, 0x00, 0x00, 0x02, 0x02, 0x01, 0x00, 0x02, 0x05, 0x05, 0x00, 0x03, 0x07, 0x01, 0x01
        /*0010*/ 	.byte	0x02, 0x03, 0x00, 0x00, 0x02, 0x06, 0x01, 0x00, 0x04, 0x0b, 0x08, 0x00, 0x09, 0x00, 0x00, 0x00
        /*0020*/ 	.byte	0x00, 0x00, 0x00, 0x00


//--------------------- .nv.info._ZN7gunrock4util19markSegmentFromKeysEPiS1_i --------------------------
	.section	.nv.info._ZN7gunrock4util19markSegmentFromKeysEPiS1_i,"",@"SHT_CUDA_INFO"
	.sectionflags	@""
	.align	4


	//----- nvinfo : EIATTR_CUDA_API_VERSION
	.align		4
        /*0000*/ 	.byte	0x04, 0x37
        /*0002*/ 	.short	(.L_7 - .L_6)
.L_6:
        /*0004*/ 	.word	0x00000082


	//----- nvinfo : EIATTR_KPARAM_INFO
	.align		4
.L_7:
        /*0008*/ 	.byte	0x04, 0x17
        /*000a*/ 	.short	(.L_9 - .L_8)
.L_8:
        /*000c*/ 	.word	0x00000000
        /*0010*/ 	.short	0x0002
        /*0012*/ 	.short	0x0010
        /*0014*/ 	.byte	0x00, 0xf0, 0x11, 0x00


	//----- nvinfo : EIATTR_KPARAM_INFO
	.align		4
.L_9:
        /*0018*/ 	.byte	0x04, 0x17
        /*001a*/ 	.short	(.L_11 - .L_10)
.L_10:
        /*001c*/ 	.word	0x00000000
        /*0020*/ 	.short	0x0001
        /*0022*/ 	.short	0x0008
        /*0024*/ 	.byte	0x00, 0xf5, 0x21, 0x00


	//----- nvinfo : EIATTR_KPARAM_INFO
	.align		4
.L_11:
        /*0028*/ 	.byte	0x04, 0x17
        /*002a*/ 	.short	(.L_13 - .L_12)
.L_12:
        /*002c*/ 	.word	0x00000000
        /*0030*/ 	.short	0x0000
        /*0032*/ 	.short	0x0000
        /*0034*/ 	.byte	0x00, 0xf5, 0x21, 0x00


	//----- nvinfo : EIATTR_SPARSE_MMA_MASK
	.align		4
.L_13:
        /*0038*/ 	.byte	0x03, 0x50
        /*003a*/ 	.short	0x0000


	//----- nvinfo : EIATTR_MAXREG_COUNT
	.align		4
        /*003c*/ 	.byte	0x03, 0x1b
        /*003e*/ 	.short	0x00ff


	//----- nvinfo : EIATTR_MERCURY_ISA_VERSION
	.align		4
        /*0040*/ 	.byte	0x03, 0x5f
        /*0042*/ 	.short	0x0101


	//----- nvinfo : EIATTR_VRC_CTA_INIT_COUNT
	.align		4
        /*0044*/ 	.byte	0x02, 0x4a
	.zero		1
	.zero		1


	//----- nvinfo : EIATTR_EXIT_INSTR_OFFSETS
	.align		4
        /*0048*/ 	.byte	0x04, 0x1c
        /*004a*/ 	.short	(.L_15 - .L_14)


	//   ....[0]....
.L_14:
        /*004c*/ 	.word	0x000000a0


	//   ....[1]....
        /*0050*/ 	.word	0x00000450


	//   ....[2]....
        /*0054*/ 	.word	0x00000670


	//----- nvinfo : EIATTR_CRS_STACK_SIZE
	.align		4
.L_15:
        /*0058*/ 	.byte	0x04, 0x1e
        /*005a*/ 	.short	(.L_17 - .L_16)
.L_16:
        /*005c*/ 	.word	0x00000000


	//----- nvinfo : EIATTR_CBANK_PARAM_SIZE
	.align		4
.L_17:
        /*0060*/ 	.byte	0x03, 0x19
        /*0062*/ 	.short	0x0014


	//----- nvinfo : EIATTR_PARAM_CBANK
	.align		4
        /*0064*/ 	.byte	0x04, 0x0a
        /*0066*/ 	.short	(.L_19 - .L_18)
	.align		4
.L_18:
        /*0068*/ 	.word	index@(.nv.constant0._ZN7gunrock4util19markSegmentFromKeysEPiS1_i)
        /*006c*/ 	.short	0x0380
        /*006e*/ 	.short	0x0014


	//----- nvinfo : EIATTR_SW_WAR
	.align		4
.L_19:
        /*0070*/ 	.byte	0x04, 0x36
        /*0072*/ 	.short	(.L_21 - .L_20)
.L_20:
        /*0074*/ 	.word	0x00000008
.L_21:


//--------------------- .nv.callgraph             --------------------------
	.section	.nv.callgraph,"",@"SHT_CUDA_CALLGRAPH"
	.align	4
	.sectionentsize	8
	.align		4
        /*0000*/ 	.word	0x00000000
	.align		4
        /*0004*/ 	.word	0xffffffff
	.align		4
        /*0008*/ 	.word	0x00000000
	.align		4
        /*000c*/ 	.word	0xfffffffe
	.align		4
        /*0010*/ 	.word	0x00000000
	.align		4
        /*0014*/ 	.word	0xfffffffd
	.align		4
        /*0018*/ 	.word	0x00000000
	.align		4
        /*001c*/ 	.word	0xfffffffc


//--------------------- .text._ZN7gunrock4util19markSegmentFromKeysEPiS1_i --------------------------
	.section	.text._ZN7gunrock4util19markSegmentFromKeysEPiS1_i,"ax",@progbits
	.align	128
        .global         _ZN7gunrock4util19markSegmentFromKeysEPiS1_i
        .type           _ZN7gunrock4util19markSegmentFromKeysEPiS1_i,@function
        .size           _ZN7gunrock4util19markSegmentFromKeysEPiS1_i,(.L_x_6 - _ZN7gunrock4util19markSegmentFromKeysEPiS1_i)
        .other          _ZN7gunrock4util19markSegmentFromKeysEPiS1_i,@"STO_CUDA_ENTRY STV_DEFAULT"
_ZN7gunrock4util19markSegmentFromKeysEPiS1_i:
.text._ZN7gunrock4util19markSegmentFromKeysEPiS1_i:
[----:B------:R-:W-:Y:S01]  /*0000*/  LDC R1, c[0x0][0x37c] ;  /* 0x0000df00ff017b82 */ /* 0x000fe20000000800 */
[----:B------:R-:W0:Y:S01]  /*0010*/  S2R R9, SR_TID.X ;  /* 0x0000000000097919 */ /* 0x000e220000002100 */
[----:B------:R-:W1:Y:S06]  /*0020*/  LDCU UR4, c[0x0][0x370] ;  /* 0x00006e00ff0477ac */ /* 0x000e6c0008000800 */
[----:B------:R-:W2:Y:S01]  /*0030*/  S2UR UR5, SR_CTAID.X ;  /* 0x00000000000579c3 */ /* 0x000ea20000002500 */
[----:B------:R-:W3:Y:S07]  /*0040*/  LDCU UR6, c[0x0][0x390] ;  /* 0x00007200ff0677ac */ /* 0x000eee0008000800 */
[----:B------:R-:W2:Y:S01]  /*0050*/  LDC R4, c[0x0][0x360] ;  /* 0x0000d800ff047b82 */ /* 0x000ea20000000800 */
[----:B0-----:R-:W-:-:S02]  /*0060*/  VIADD R3, R9, 0x1 ;  /* 0x0000000109037836 */ /* 0x001fc40000000000 */
[----:B--2---:R-:W-:-:S04]  /*0070*/  IMAD R2, R4, UR5, RZ ;  /* 0x0000000504027c24 */ /* 0x004fc8000f8e02ff */
[----:B------:R-:W-:-:S05]  /*0080*/  IMAD.IADD R6, R2, 0x1, R3 ;  /* 0x0000000102067824 */ /* 0x000fca00078e0203 */
[----:B---3--:R-:W-:-:S13]  /*0090*/  ISETP.GE.AND P0, PT, R6, UR6, PT ;  /* 0x0000000606007c0c */ /* 0x008fda000bf06270 */
[----:B-1----:R-:W-:Y:S05]  /*00a0*/  @P0 EXIT ;  /* 0x000000000000094d */ /* 0x002fea0003800000 */
[----:B------:R-:W-:Y:S01]  /*00b0*/  IMAD R0, R4, UR4, RZ ;  /* 0x0000000404007c24 */ /* 0x000fe2000f8e02ff */
[----:B------:R-:W-:Y:S01]  /*00c0*/  UIADD3 UR4, UPT, UPT, UR4, UR5, URZ ;  /* 0x0000000504047290 */ /* 0x000fe2000fffe0ff */
[----:B------:R-:W-:Y:S02]  /*00d0*/  BSSY.RECONVERGENT B0, `(.L_x_0) ;  /* 0x0000036000007945 */ /* 0x000fe40003800200 */
[----:B------:R-:W0:Y:S01]  /*00e0*/  I2F.U32.RP R7, R0 ;  /* 0x0000000000077306 */ /* 0x000e220000209000 */
[----:B------:R-:W-:Y:S02]  /*00f0*/  ISETP.NE.U32.AND P3, PT, R0, RZ, PT ;  /* 0x000000ff0000720c */ /* 0x000fe40003f65070 */
[----:B------:R-:W-:-:S05]  /*0100*/  IMAD R4, R4, UR4, RZ ;  /* 0x0000000404047c24 */ /* 0x000fca000f8e02ff */
[-C--:B------:R-:W-:Y:S01]  /*0110*/  VIADDMNMX R8, R3, R4.reuse, UR6, !PT ;  /* 0x0000000603087e46 */ /* 0x080fe2000f800104 */
[----:B------:R-:W1:Y:S01]  /*0120*/  LDCU.64 UR4, c[0x0][0x358] ;  /* 0x00006b00ff0477ac */ /* 0x000e620008000a00 */
[----:B------:R-:W-:Y:S02]  /*0130*/  LOP3.LUT R4, RZ, R4, RZ, 0x33, !PT ;  /* 0x00000004ff047212 */ /* 0x000fe400078e33ff */
[----:B------:R-:W-:Y:S02]  /*0140*/  IADD3 R3, PT, PT, RZ, -R0, RZ ;  /* 0x80000000ff037210 */ /* 0x000fe40007ffe0ff */
[----:B------:R-:W-:Y:S01]  /*0150*/  IADD3 R8, PT, PT, -R9, R8, R4 ;  /* 0x0000000809087210 */ /* 0x000fe20007ffe104 */
[----:B0-----:R-:W0:Y:S01]  /*0160*/  MUFU.RCP R7, R7 ;  /* 0x0000000700077308 */ /* 0x001e220000001000 */
[----:B------:R-:W-:Y:S02]  /*0170*/  IMAD.MOV.U32 R4, RZ, RZ, RZ ;  /* 0x000000ffff047224 */ /* 0x000fe400078e00ff */
[----:B------:R-:W-:Y:S01]  /*0180*/  ISETP.NE.AND P0, PT, R8, RZ, PT ;  /* 0x000000ff0800720c */ /* 0x000fe20003f05270 */
[----:B0-----:R-:W-:-:S06]  /*0190*/  VIADD R5, R7, 0xffffffe ;  /* 0x0ffffffe07057836 */ /* 0x001fcc0000000000 */
[----:B------:R-:W0:Y:S02]  /*01a0*/  F2I.FTZ.U32.TRUNC.NTZ R5, R5 ;  /* 0x0000000500057305 */ /* 0x000e24000021f000 */
[----:B0-----:R-:W-:Y:S02]  /*01b0*/  IMAD R7, R3, R5, RZ ;  /* 0x0000000503077224 */ /* 0x001fe400078e02ff */
[C---:B------:R-:W-:Y:S02]  /*01c0*/  VIADD R3, R8.reuse, 0xffffffff ;  /* 0xffffffff08037836 */ /* 0x040fe40000000000 */
[----:B------:R-:W-:Y:S01]  /*01d0*/  @!P0 IADD3 R3, PT, PT, R8, RZ, RZ ;  /* 0x000000ff08038210 */ /* 0x000fe20007ffe0ff */
[----:B------:R-:W-:-:S06]  /*01e0*/  IMAD.HI.U32 R4, R5, R7, R4 ;  /* 0x0000000705047227 */ /* 0x000fcc00078e0004 */
[----:B------:R-:W-:-:S04]  /*01f0*/  IMAD.HI.U32 R4, R4, R3, RZ ;  /* 0x0000000304047227 */ /* 0x000fc800078e00ff */
[----:B------:R-:W-:-:S04]  /*0200*/  IMAD.MOV R5, RZ, RZ, -R4 ;  /* 0x000000ffff057224 */ /* 0x000fc800078e0a04 */
[----:B------:R-:W-:-:S05]  /*0210*/  IMAD R3, R0, R5, R3 ;  /* 0x0000000500037224 */ /* 0x000fca00078e0203 */
[----:B------:R-:W-:-:S13]  /*0220*/  ISETP.GE.U32.AND P1, PT, R3, R0, PT ;  /* 0x000000000300720c */ /* 0x000fda0003f26070 */
[----:B------:R-:W-:Y:S01]  /*0230*/  @P1 IMAD.IADD R3, R3, 0x1, -R0 ;  /* 0x0000000103031824 */ /* 0x000fe200078e0a00 */
[----:B------:R-:W-:-:S04]  /*0240*/  @P1 IADD3 R4, PT, PT, R4, 0x1, RZ ;  /* 0x0000000104041810 */ /* 0x000fc80007ffe0ff */
[----:B------:R-:W-:Y:S02]  /*0250*/  ISETP.GE.U32.AND P2, PT, R3, R0, PT ;  /* 0x000000000300720c */ /* 0x000fe40003f46070 */
[----:B------:R-:W-:-:S11]  /*0260*/  SEL R3, RZ, 0x1, !P0 ;  /* 0x00000001ff037807 */ /* 0x000fd60004000000 */
[----:B------:R-:W-:Y:S01]  /*0270*/  @P2 VIADD R4, R4, 0x1 ;  /* 0x0000000104042836 */ /* 0x000fe20000000000 */
[----:B------:R-:W-:-:S05]  /*0280*/  @!P3 LOP3.LUT R4, RZ, R0, RZ, 0x33, !PT ;  /* 0x00000000ff04b212 */ /* 0x000fca00078e33ff */
[----:B------:R-:W-:-:S05]  /*0290*/  IMAD.IADD R12, R3, 0x1, R4 ;  /* 0x00000001030c7824 */ /* 0x000fca00078e0204 */
[----:B------:R-:W-:-:S04]  /*02a0*/  LOP3.LUT R3, R12, 0x3, RZ, 0xc0, !PT ;  /* 0x000000030c037812 */ /* 0x000fc800078ec0ff */
[----:B------:R-:W-:Y:S02]  /*02b0*/  ISETP.NE.AND P0, PT, R3, 0x3, PT ;  /* 0x000000030300780c */ /* 0x000fe40003f05270 */
[----:B------:R-:W-:-:S11]  /*02c0*/  MOV R3, R6 ;  /* 0x0000000600037202 */ /* 0x000fd60000000f00 */
[----:B-1----:R-:W-:Y:S05]  /*02d0*/  @!P0 BRA `(.L_x_1) ;  /* 0x0000000000548947 */ /* 0x002fea0003800000 */
[----:B------:R-:W0:Y:S01]  /*02e0*/  LDC.64 R4, c[0x0][0x380] ;  /* 0x0000e000ff047b82 */ /* 0x000e220000000a00 */
[----:B------:R-:W-:Y:S01]  /*02f0*/  VIADD R8, R12, 0x1 ;  /* 0x000000010c087836 */ /* 0x000fe20000000000 */
[----:B------:R-:W-:Y:S01]  /*0300*/  BSSY.RECONVERGENT B1, `(.L_x_2) ;  /* 0x0000011000017945 */ /* 0x000fe20003800200 */
[----:B------:R-:W-:-:S03]  /*0310*/  IMAD.IADD R13, R2, 0x1, R9 ;  /* 0x00000001020d7824 */ /* 0x000fc600078e0209 */
[----:B------:R-:W-:Y:S02]  /*0320*/  LOP3.LUT R8, R8, 0x3, RZ, 0xc0, !PT ;  /* 0x0000000308087812 */ /* 0x000fe400078ec0ff */
[----:B------:R-:W1:Y:S02]  /*0330*/  LDC.64 R6, c[0x0][0x388] ;  /* 0x0000e200ff067b82 */ /* 0x000e640000000a00 */
[----:B------:R-:W-:-:S07]  /*0340*/  IADD3 R2, PT, PT, -R8, RZ, RZ ;  /* 0x000000ff08027210 */ /* 0x000fce0007ffe1ff */
.L_x_3:
[----:B-1----:R-:W-:-:S05]  /*0350*/  IMAD.WIDE R10, R3, 0x4, R6 ;  /* 0x00000004030a7825 */ /* 0x002fca00078e0206 */
[----:B--2---:R-:W2:Y:S04]  /*0360*/  LDG.E R8, desc[UR4][R10.64] ;  /* 0x000000040a087981 */ /* 0x004ea8000c1e1900 */
[----:B------:R-:W2:Y:S01]  /*0370*/  LDG.E R9, desc[UR4][R10.64+-0x4] ;  /* 0xfffffc040a097981 */ /* 0x000ea2000c1e1900 */
[----:B------:R-:W-:Y:S02]  /*0380*/  VIADD R2, R2, 0x1 ;  /* 0x0000000102027836 */ /* 0x000fe40000000000 */
[----:B------:R-:W-:Y:S01]  /*0390*/  IMAD.IADD R13, R0, 0x1, R13 ;  /* 0x00000001000d7824 */ /* 0x000fe200078e020d */
[----:B--2---:R-:W-:Y:S01]  /*03a0*/  ISETP.NE.AND P0, PT, R8, R9, PT ;  /* 0x000000090800720c */ /* 0x004fe20003f05270 */
[----:B0-----:R-:W-:Y:S01]  /*03b0*/  IMAD.WIDE R8, R3, 0x4, R4 ;  /* 0x0000000403087825 */ /* 0x001fe200078e0204 */
[----:B------:R-:W-:-:S02]  /*03c0*/  IADD3 R3, PT, PT, R0, R3, RZ ;  /* 0x0000000300037210 */ /* 0x000fc40007ffe0ff */
[----:B------:R-:W-:Y:S02]  /*03d0*/  SEL R15, RZ, 0x1, !P0 ;  /* 0x00000001ff0f7807 */ /* 0x000fe40004000000 */
[----:B------:R-:W-:-:S03]  /*03e0*/  ISETP.NE.AND P0, PT, R2, RZ, PT ;  /* 0x000000ff0200720c */ /* 0x000fc60003f05270 */
[----:B------:R2:W-:Y:S10]  /*03f0*/  STG.E desc[UR4][R8.64], R15 ;  /* 0x0000000f08007986 */ /* 0x0005f4000c101904 */
[----:B------:R-:W-:Y:S05]  /*0400*/  @P0 BRA `(.L_x_3) ;  /* 0xfffffffc00d00947 */ /* 0x000fea000383ffff */
[----:B------:R-:W-:Y:S05]  /*0410*/  BSYNC.RECONVERGENT B1 ;  /* 0x0000000000017941 */ /* 0x000fea0003800200 */
.L_x_2:
[----:B------:R-:W-:-:S07]  /*0420*/  VIADD R3, R13, 0x1 ;  /* 0x000000010d037836 */ /* 0x000fce0000000000 */
.L_x_1:
[----:B------:R-:W-:Y:S05]  /*0430*/  BSYNC.RECONVERGENT B0 ;  /* 0x0000000000007941 */ /* 0x000fea0003800200 */
.L_x_0:
[----:B------:R-:W-:-:S13]  /*0440*/  ISETP.GE.U32.AND P0, PT, R12, 0x3, PT ;  /* 0x000000030c00780c */ /* 0x000fda0003f06070 */
[----:B------:R-:W-:Y:S05]  /*0450*/  @!P0 EXIT ;  /* 0x000000000000894d */ /* 0x000fea0003800000 */
.L_x_4:
[----:B------:R-:W2:Y:S02]  /*0460*/  LDC.64 R4, c[0x0][0x388] ;  /* 0x0000e200ff047b82 */ /* 0x000ea40000000a00 */
[----:B--2---:R-:W-:-:S06]  /*0470*/  IMAD.WIDE R8, R3, 0x4, R4 ;  /* 0x0000000403087825 */ /* 0x004fcc00078e0204 */
[----:B0-----:R-:W0:Y:S01]  /*0480*/  LDC.64 R4, c[0x0][0x380] ;  /* 0x0000e000ff047b82 */ /* 0x001e220000000a00 */
[----:B------:R-:W2:Y:S04]  /*0490*/  LDG.E R2, desc[UR4][R8.64] ;  /* 0x0000000408027981 */ /* 0x000ea8000c1e1900 */
[----:B------:R-:W2:Y:S01]  /*04a0*/  LDG.E R7, desc[UR4][R8.64+-0x4] ;  /* 0xfffffc0408077981 */ /* 0x000ea2000c1e1900 */
[----:B0-----:R-:W-:-:S04]  /*04b0*/  IMAD.WIDE R10, R3, 0x4, R4 ;  /* 0x00000004030a7825 */ /* 0x001fc800078e0204 */
[----:B------:R-:W-:Y:S01]  /*04c0*/  IMAD.WIDE R4, R0, 0x4, R8 ;  /* 0x0000000400047825 */ /* 0x000fe200078e0208 */
[----:B--2---:R-:W-:-:S04]  /*04d0*/  ISETP.NE.AND P0, PT, R2, R7, PT ;  /* 0x000000070200720c */ /* 0x004fc80003f05270 */
[----:B------:R-:W-:-:S05]  /*04e0*/  SEL R13, RZ, 0x1, !P0 ;  /* 0x00000001ff0d7807 */ /* 0x000fca0004000000 */
[----:B------:R0:W-:Y:S04]  /*04f0*/  STG.E desc[UR4][R10.64], R13 ;  /* 0x0000000d0a007986 */ /* 0x0001e8000c101904 */
[----:B------:R-:W2:Y:S04]  /*0500*/  LDG.E R2, desc[UR4][R4.64] ;  /* 0x0000000404027981 */ /* 0x000ea8000c1e1900 */
[----:B------:R-:W2:Y:S01]  /*0510*/  LDG.E R7, desc[UR4][R4.64+-0x4] ;  /* 0xfffffc0404077981 */ /* 0x000ea2000c1e1900 */
[----:B------:R-:W-:Y:S01]  /*0520*/  IMAD.WIDE R8, R0, 0x4, R4 ;  /* 0x0000000400087825 */ /* 0x000fe200078e0204 */
[----:B--2---:R-:W-:-:S03]  /*0530*/  ISETP.NE.AND P0, PT, R2, R7, PT ;  /* 0x000000070200720c */ /* 0x004fc60003f05270 */
[----:B------:R-:W-:Y:S01]  /*0540*/  IMAD.WIDE R6, R0, 0x4, R10 ;  /* 0x0000000400067825 */ /* 0x000fe200078e020a */
[----:B------:R-:W-:-:S05]  /*0550*/  SEL R15, RZ, 0x1, !P0 ;  /* 0x00000001ff0f7807 */ /* 0x000fca0004000000 */
[----:B------:R1:W-:Y:S04]  /*0560*/  STG.E desc[UR4][R6.64], R15 ;  /* 0x0000000f06007986 */ /* 0x0003e8000c101904 */
        /* <DEDUP_REMOVED lines=9> */
[C---:B-1----:R-:W-:Y:S01]  /*0600*/  IMAD.WIDE R6, R0.reuse, 0x4, R10 ;  /* 0x0000000400067825 */ /* 0x042fe200078e020a */
[----:B------:R-:W-:-:S02]  /*0610*/  LEA R3, R0, R3, 0x2 ;  /* 0x0000000300037211 */ /* 0x000fc400078e10ff */
[----:B--2---:R-:W-:-:S04]  /*0620*/  ISETP.NE.AND P0, PT, R2, R17, PT ;  /* 0x000000110200720c */ /* 0x004fc80003f05270 */
[----:B------:R-:W-:Y:S02]  /*0630*/  SEL R15, RZ, 0x1, !P0 ;  /* 0x00000001ff0f7807 */ /* 0x000fe40004000000 */
[----:B------:R-:W-:-:S03]  /*0640*/  ISETP.GE.AND P0, PT, R3, UR6, PT ;  /* 0x0000000603007c0c */ /* 0x000fc6000bf06270 */
[----:B------:R0:W-:Y:S10]  /*0650*/  STG.E desc[UR4][R6.64], R15 ;  /* 0x0000000f06007986 */ /* 0x0001f4000c101904 */
[----:B------:R-:W-:Y:S05]  /*0660*/  @!P0 BRA `(.L_x_4) ;  /* 0xfffffffc007c8947 */ /* 0x000fea000383ffff */
[----:B------:R-:W-:Y:S05]  /*0670*/  EXIT ;  /* 0x000000000000794d */ /* 0x000fea0003800000 */
.L_x_5:
[----:B------:R-:W-:-:S00]  /*0680*/  BRA `(.L_x_5) ;  /* 0xfffffffc00fc7947 */ /* 0x000fc0000383ffff */
[----:B------:R-:W-:-:S00]  /*0690*/  NOP ;  /* 0x0000000000007918 */ /* 0x000fc00000000000 */
        /* <DEDUP_REMOVED lines=14> */
.L_x_6:


//--------------------- .nv.shared.reserved.0     --------------------------
	.section	.nv.shared.reserved.0,"aw",@nobits
	.weak		__nv_reservedSMEM_offset_0_alias
	.size		__nv_reservedSMEM_offset_0_alias, 0, 64
	.other		__nv_reservedSMEM_offset_0_alias,@"STO_CUDA_RESERVED_SHARED STV_DEFAULT"
__nv_reservedSMEM_offset_0_alias:
	.zero		0
	.zero		64


//--------------------- .nv.constant0._ZN7gunrock4util19markSegmentFromKeysEPiS1_i --------------------------
	.section	.nv.constant0._ZN7gunrock4util19markSegmentFromKeysEPiS1_i,"a",@progbits
	.sectionflags	@""
	.align	4
.nv.constant0._ZN7gunrock4util19markSegmentFromKeysEPiS1_i:
	.zero		916


//--------------------- SYMBOLS --------------------------

	.type		.nv.reservedSmem.offset0,@object
	.size		.nv.reservedSmem.offset0,0x4
